//
// Generated by NVIDIA NVVM Compiler
//
// Compiler Build ID: CL-36424714
// Cuda compilation tools, release 13.0, V13.0.88
// Based on NVVM 20.0.0
//

.version 9.0
.target sm_100
.address_size 64

	// .globl	_Z11busy_kernelyPi

.visible .entry _Z11busy_kernelyPi(
	.param .u64 _Z11busy_kernelyPi_param_0,
	.param .u64 .ptr .align 1 _Z11busy_kernelyPi_param_1
)
{
	.reg .pred 	%p<3>;
	.reg .b32 	%r<9>;
	.reg .b64 	%rd<8>;

	ld.param.u64 	%rd1, [_Z11busy_kernelyPi_param_0];
	ld.param.u64 	%rd2, [_Z11busy_kernelyPi_param_1];
	setp.eq.s64 	%p1, %rd1, 0;
	mov.b32 	%r8, 0;
	@%p1 bra 	$L__BB0_2;
	add.s64 	%rd3, %rd1, -1;
	add.s64 	%rd4, %rd1, 8589934590;
	mul.lo.s64 	%rd5, %rd3, %rd4;
	shr.u64 	%rd6, %rd5, 1;
	cvt.u32.u64 	%r4, %rd6;
	cvt.u32.u64 	%r5, %rd1;
	add.s32 	%r6, %r5, %r4;
	add.s32 	%r8, %r6, -1;
$L__BB0_2:
	mov.u32 	%r7, %tid.x;
	setp.ne.s32 	%p2, %r7, 0;
	@%p2 bra 	$L__BB0_4;
	cvta.to.global.u64 	%rd7, %rd2;
	st.global.u32 	[%rd7], %r8;
$L__BB0_4:
	ret;

}
	// .globl	_Z13simple_kernelPii
.visible .entry _Z13simple_kernelPii(
	.param .u64 .ptr .align 1 _Z13simple_kernelPii_param_0,
	.param .u32 _Z13simple_kernelPii_param_1
)
{
	.reg .pred 	%p<2>;
	.reg .b32 	%r<9>;
	.reg .b64 	%rd<5>;

	ld.param.u64 	%rd1, [_Z13simple_kernelPii_param_0];
	ld.param.u32 	%r2, [_Z13simple_kernelPii_param_1];
	mov.u32 	%r3, %ctaid.x;
	mov.u32 	%r4, %ntid.x;
	mov.u32 	%r5, %tid.x;
	mad.lo.s32 	%r1, %r3, %r4, %r5;
	setp.ge.s32 	%p1, %r1, %r2;
	@%p1 bra 	$L__BB1_2;
	cvta.to.global.u64 	%rd2, %rd1;
	mul.wide.s32 	%rd3, %r1, 4;
	add.s64 	%rd4, %rd2, %rd3;
	ld.global.u32 	%r6, [%rd4];
	shl.b32 	%r7, %r6, 1;
	or.b32  	%r8, %r7, 1;
	st.global.u32 	[%rd4], %r8;
$L__BB1_2:
	ret;

}


// ===== COMPILED SASS (sm_100) =====

	.target	sm_100

	.elftype	@"ET_EXEC"


//--------------------- .note.nv.tkinfo           --------------------------
	.section	.note.nv.tkinfo,"",@"SHT_NOTE"
	.sectionflags	@"SHF_NOTE_NV_TKINFO"
	.tkinfo
        /*0018*/ 	.word	0x00000002
        /*0030*/ 	.string	""
        /*0030*/ 	.string	"ptxas"
        /*0030*/ 	.string	"Cuda compilation tools, release 13.0, V13.0.88"
        /*0030*/ 	.string	"Build cuda_13.0.r13.0/compiler.36424714_0"
        /*0030*/ 	.string	"-arch sm_100 -m 64 "



//--------------------- .note.nv.cuinfo           --------------------------
	.section	.note.nv.cuinfo,"",@"SHT_NOTE"
	.sectionflags	@"SHF_NOTE_NV_CUINFO"
        /*0018*/ 	.short	0x0002
        /*001a*/ 	.short	0x0064
        /*001c*/ 	.short	0x0082
	.zero		2


//--------------------- .nv.info                  --------------------------
	.section	.nv.info,"",@"SHT_CUDA_INFO"
	.align	4


	//----- nvinfo : EIATTR_REGCOUNT
	.align		4
        /*0000*/ 	.byte	0x04, 0x2f
        /*0002*/ 	.short	(.L_1 - .L_0)
	.align		4
.L_0:
        /*0004*/ 	.word	index@(_Z11busy_kernelyPi)
        /*0008*/ 	.word	0x00000008


	//----- nvinfo : EIATTR_FRAME_SIZE
	.align		4
.L_1:
        /*000c*/ 	.byte	0x04, 0x11
        /*000e*/ 	.short	(.L_3 - .L_2)
	.align		4
.L_2:
        /*0010*/ 	.word	index@(_Z11busy_kernelyPi)
        /*0014*/ 	.word	0x00000000


	//----- nvinfo : EIATTR_REGCOUNT
	.align		4
.L_3:
        /*0018*/ 	.byte	0x04, 0x2f
        /*001a*/ 	.short	(.L_5 - .L_4)
	.align		4
.L_4:
        /*001c*/ 	.word	index@(_Z13simple_kernelPii)
        /*0020*/ 	.word	0x00000008


	//----- nvinfo : EIATTR_FRAME_SIZE
	.align		4
.L_5:
        /*0024*/ 	.byte	0x04, 0x11
        /*0026*/ 	.short	(.L_7 - .L_6)
	.align		4
.L_6:
        /*0028*/ 	.word	index@(_Z13simple_kernelPii)
        /*002c*/ 	.word	0x00000000


	//----- nvinfo : EIATTR_MIN_STACK_SIZE
	.align		4
.L_7:
        /*0030*/ 	.byte	0x04, 0x12
        /*0032*/ 	.short	(.L_9 - .L_8)
	.align		4
.L_8:
        /*0034*/ 	.word	index@(_Z13simple_kernelPii)
        /*0038*/ 	.word	0x00000000


	//----- nvinfo : EIATTR_MIN_STACK_SIZE
	.align		4
.L_9:
        /*003c*/ 	.byte	0x04, 0x12
        /*003e*/ 	.short	(.L_11 - .L_10)
	.align		4
.L_10:
        /*0040*/ 	.word	index@(_Z11busy_kernelyPi)
        /*0044*/ 	.word	0x00000000
.L_11:


//--------------------- .nv.compat                --------------------------
	.section	.nv.compat,"",@"SHT_CUDA_COMPAT_INFO"
	.align	4
        /*0000*/ 	.byte	0x02, 0x09, 0x00, 0x00, 0x02, 0x02, 0x01, 0x00, 0x02, 0x05, 0x05, 0x00, 0x03, 0x07, 0x01, 0x01
        /*0010*/ 	.byte	0x02, 0x03, 0x00, 0x00, 0x02, 0x06, 0x01, 0x00, 0x04, 0x0b, 0x08, 0x00, 0x09, 0x00, 0x00, 0x00
        /*0020*/ 	.byte	0x00, 0x00, 0x00, 0x00


//--------------------- .nv.info._Z13simple_kernelPii --------------------------
	.section	.nv.info._Z13simple_kernelPii,"",@"SHT_CUDA_INFO"
	.sectionflags	@""
	.align	4


	//----- nvinfo : EIATTR_CUDA_API_VERSION
	.align		4
        /*0000*/ 	.byte	0x04, 0x37
        /*0002*/ 	.short	(.L_13 - .L_12)
.L_12:
        /*0004*/ 	.word	0x00000082


	//----- nvinfo : EIATTR_KPARAM_INFO
	.align		4
.L_13:
        /*0008*/ 	.byte	0x04, 0x17
        /*000a*/ 	.short	(.L_15 - .L_14)
.L_14:
        /*000c*/ 	.word	0x00000000
        /*0010*/ 	.short	0x0001
        /*0012*/ 	.short	0x0008
        /*0014*/ 	.byte	0x00, 0xf0, 0x11, 0x00


	//----- nvinfo : EIATTR_KPARAM_INFO
	.align		4
.L_15:
        /*0018*/ 	.byte	0x04, 0x17
        /*001a*/ 	.short	(.L_17 - .L_16)
.L_16:
        /*001c*/ 	.word	0x00000000
        /*0020*/ 	.short	0x0000
        /*0022*/ 	.short	0x0000
        /*0024*/ 	.byte	0x00, 0xf5, 0x21, 0x00


	//----- nvinfo : EIATTR_SPARSE_MMA_MASK
	.align		4
.L_17:
        /*0028*/ 	.byte	0x03, 0x50
        /*002a*/ 	.short	0x0000


	//----- nvinfo : EIATTR_MAXREG_COUNT
	.align		4
        /*002c*/ 	.byte	0x03, 0x1b
        /*002e*/ 	.short	0x00ff


	//----- nvinfo : EIATTR_MERCURY_ISA_VERSION
	.align		4
        /*0030*/ 	.byte	0x03, 0x5f
        /*0032*/ 	.short	0x0101


	//----- nvinfo : EIATTR_VRC_CTA_INIT_COUNT
	.align		4
        /*0034*/ 	.byte	0x02, 0x4a
	.zero		1
	.zero		1


	//----- nvinfo : EIATTR_EXIT_INSTR_OFFSETS
	.align		4
        /*0038*/ 	.byte	0x04, 0x1c
        /*003a*/ 	.short	(.L_19 - .L_18)


	//   ....[0]....
.L_18:
        /*003c*/ 	.word	0x00000070


	//   ....[1]....
        /*0040*/ 	.word	0x000000e0


	//----- nvinfo : EIATTR_CBANK_PARAM_SIZE
	.align		4
.L_19:
        /*0044*/ 	.byte	0x03, 0x19
        /*0046*/ 	.short	0x000c


	//----- nvinfo : EIATTR_PARAM_CBANK
	.align		4
        /*0048*/ 	.byte	0x04, 0x0a
        /*004a*/ 	.short	(.L_21 - .L_20)
	.align		4
.L_20:
        /*004c*/ 	.word	index@(.nv.constant0._Z13simple_kernelPii)
        /*0050*/ 	.short	0x0380
        /*0052*/ 	.short	0x000c


	//----- nvinfo : EIATTR_SW_WAR
	.align		4
.L_21:
        /*0054*/ 	.byte	0x04, 0x36
        /*0056*/ 	.short	(.L_23 - .L_22)
.L_22:
        /*0058*/ 	.word	0x00000008
.L_23:


//--------------------- .nv.info._Z11busy_kernelyPi --------------------------
	.section	.nv.info._Z11busy_kernelyPi,"",@"SHT_CUDA_INFO"
	.sectionflags	@""
	.align	4


	//----- nvinfo : EIATTR_CUDA_API_VERSION
	.align		4
        /*0000*/ 	.byte	0x04, 0x37
        /*0002*/ 	.short	(.L_25 - .L_24)
.L_24:
        /*0004*/ 	.word	0x00000082


	//----- nvinfo : EIATTR_KPARAM_INFO
	.align		4
.L_25:
        /*0008*/ 	.byte	0x04, 0x17
        /*000a*/ 	.short	(.L_27 - .L_26)
.L_26:
        /*000c*/ 	.word	0x00000000
        /*0010*/ 	.short	0x0001
        /*0012*/ 	.short	0x0008
        /*0014*/ 	.byte	0x00, 0xf5, 0x21, 0x00


	//----- nvinfo : EIATTR_KPARAM_INFO
	.align		4
.L_27:
        /*0018*/ 	.byte	0x04, 0x17
        /*001a*/ 	.short	(.L_29 - .L_28)
.L_28:
        /*001c*/ 	.word	0x00000000
        /*0020*/ 	.short	0x0000
        /*0022*/ 	.short	0x0000
        /*0024*/ 	.byte	0x00, 0xf0, 0x21, 0x00


	//----- nvinfo : EIATTR_SPARSE_MMA_MASK
	.align		4
.L_29:
        /*0028*/ 	.byte	0x03, 0x50
        /*002a*/ 	.short	0x0000


	//----- nvinfo : EIATTR_MAXREG_COUNT
	.align		4
        /*002c*/ 	.byte	0x03, 0x1b
        /*002e*/ 	.short	0x00ff


	//----- nvinfo : EIATTR_MERCURY_ISA_VERSION
	.align		4
        /*0030*/ 	.byte	0x03, 0x5f
        /*0032*/ 	.short	0x0101


	//----- nvinfo : EIATTR_VRC_CTA_INIT_COUNT
	.align		4
        /*0034*/ 	.byte	0x02, 0x4a
	.zero		1
	.zero		1


	//----- nvinfo : EIATTR_EXIT_INSTR_OFFSETS
	.align		4
        /*0038*/ 	.byte	0x04, 0x1c
        /*003a*/ 	.short	(.L_31 - .L_30)


	//   ....[0]....
.L_30:
        /*003c*/ 	.word	0x00000130


	//   ....[1]....
        /*0040*/ 	.word	0x00000170


	//----- nvinfo : EIATTR_CBANK_PARAM_SIZE
	.align		4
.L_31:
        /*0044*/ 	.byte	0x03, 0x19
        /*0046*/ 	.short	0x0010


	//----- nvinfo : EIATTR_PARAM_CBANK
	.align		4
        /*0048*/ 	.byte	0x04, 0x0a
        /*004a*/ 	.short	(.L_33 - .L_32)
	.align		4
.L_32:
        /*004c*/ 	.word	index@(.nv.constant0._Z11busy_kernelyPi)
        /*0050*/ 	.short	0x0380
        /*0052*/ 	.short	0x0010


	//----- nvinfo : EIATTR_SW_WAR
	.align		4
.L_33:
        /*0054*/ 	.byte	0x04, 0x36
        /*0056*/ 	.short	(.L_35 - .L_34)
.L_34:
        /*0058*/ 	.word	0x00000008
.L_35:


//--------------------- .nv.callgraph             --------------------------
	.section	.nv.callgraph,"",@"SHT_CUDA_CALLGRAPH"
	.align	4
	.sectionentsize	8
	.align		4
        /*0000*/ 	.word	0x00000000
	.align		4
        /*0004*/ 	.word	0xffffffff
	.align		4
        /*0008*/ 	.word	0x00000000
	.align		4
        /*000c*/ 	.word	0xfffffffe
	.align		4
        /*0010*/ 	.word	0x00000000
	.align		4
        /*0014*/ 	.word	0xfffffffd
	.align		4
        /*0018*/ 	.word	0x00000000
	.align		4
        /*001c*/ 	.word	0xfffffffc


//--------------------- .text._Z13simple_kernelPii --------------------------
	.section	.text._Z13simple_kernelPii,"ax",@progbits
	.align	128
        .global         _Z13simple_kernelPii
        .type           _Z13simple_kernelPii,@function
        .size           _Z13simple_kernelPii,(.L_x_3 - _Z13simple_kernelPii)
        .other          _Z13simple_kernelPii,@"STO_CUDA_ENTRY STV_DEFAULT"
_Z13simple_kernelPii:
.text._Z13simple_kernelPii:
[----:B------:R-:W-:Y:S01]  /*0000*/  LDC R1, c[0x0][0x37c] ;  /* 0x0000df00ff017b82 */ /* 0x000fe20000000800 */
[----:B------:R-:W0:Y:S07]  /*0010*/  S2R R0, SR_TID.X ;  /* 0x0000000000007919 */ /* 0x000e2e0000002100 */
[----:B------:R-:W0:Y:S01]  /*0020*/  S2UR UR4, SR_CTAID.X ;  /* 0x00000000000479c3 */ /* 0x000e220000002500 */
[----:B------:R-:W1:Y:S07]  /*0030*/  LDCU UR5, c[0x0][0x388] ;  /* 0x00007100ff0577ac */ /* 0x000e6e0008000800 */
[----:B------:R-:W0:Y:S02]  /*0040*/  LDC R5, c[0x0][0x360] ;  /* 0x0000d800ff057b82 */ /* 0x000e240000000800 */
[----:B0-----:R-:W-:-:S05]  /*0050*/  IMAD R5, R5, UR4, R0 ;  /* 0x0000000405057c24 */ /* 0x001fca000f8e0200 */
[----:B-1----:R-:W-:-:S13]  /*0060*/  ISETP.GE.AND P0, PT, R5, UR5, PT ;  /* 0x0000000505007c0c */ /* 0x002fda000bf06270 */
[----:B------:R-:W-:Y:S05]  /*0070*/  @P0 EXIT ;  /* 0x000000000000094d */ /* 0x000fea0003800000 */
[----:B------:R-:W0:Y:S01]  /*0080*/  LDC.64 R2, c[0x0][0x380] ;  /* 0x0000e000ff027b82 */ /* 0x000e220000000a00 */
[----:B------:R-:W1:Y:S01]  /*0090*/  LDCU.64 UR4, c[0x0][0x358] ;  /* 0x00006b00ff0477ac */ /* 0x000e620008000a00 */
[----:B0-----:R-:W-:-:S05]  /*00a0*/  IMAD.WIDE R2, R5, 0x4, R2 ;  /* 0x0000000405027825 */ /* 0x001fca00078e0202 */
[----:B-1----:R-:W2:Y:S02]  /*00b0*/  LDG.E R0, desc[UR4][R2.64] ;  /* 0x0000000402007981 */ /* 0x002ea4000c1e1900 */
[----:B--2---:R-:W-:-:S05]  /*00c0*/  LEA R5, R0, 0x1, 0x1 ;  /* 0x0000000100057811 */ /* 0x004fca00078e08ff */
[----:B------:R-:W-:Y:S01]  /*00d0*/  STG.E desc[UR4][R2.64], R5 ;  /* 0x0000000502007986 */ /* 0x000fe2000c101904 */
[----:B------:R-:W-:Y:S05]  /*00e0*/  EXIT ;  /* 0x000000000000794d */ /* 0x000fea0003800000 */
.L_x_0:
[----:B------:R-:W-:-:S00]  /*00f0*/  BRA `(.L_x_0) ;  /* 0xfffffffc00fc7947 */ /* 0x000fc0000383ffff */
[----:B------:R-:W-:-:S00]  /*0100*/  NOP ;  /* 0x0000000000007918 */ /* 0x000fc00000000000 */
[----:B------:R-:W-:-:S00]  /*0110*/  NOP ;  /* 0x0000000000007918 */ /* 0x000fc00000000000 */
[----:B------:R-:W-:-:S00]  /*0120*/  NOP ;  /* 0x0000000000007918 */ /* 0x000fc00000000000 */
[----:B------:R-:W-:-:S00]  /*0130*/  NOP ;  /* 0x0000000000007918 */ /* 0x000fc00000000000 */
[----:B------:R-:W-:-:S00]  /*0140*/  NOP ;  /* 0x0000000000007918 */ /* 0x000fc00000000000 */
[----:B------:R-:W-:-:S00]  /*0150*/  NOP ;  /* 0x0000000000007918 */ /* 0x000fc00000000000 */
[----:B------:R-:W-:-:S00]  /*0160*/  NOP ;  /* 0x0000000000007918 */ /* 0x000fc00000000000 */
[----:B------:R-:W-:-:S00]  /*0170*/  NOP ;  /* 0x0000000000007918 */ /* 0x000fc00000000000 */
.L_x_3:


//--------------------- .text._Z11busy_kernelyPi  --------------------------
	.section	.text._Z11busy_kernelyPi,"ax",@progbits
	.align	128
        .global         _Z11busy_kernelyPi
        .type           _Z11busy_kernelyPi,@function
        .size           _Z11busy_kernelyPi,(.L_x_4 - _Z11busy_kernelyPi)
        .other          _Z11busy_kernelyPi,@"STO_CUDA_ENTRY STV_DEFAULT"
_Z11busy_kernelyPi:
.text._Z11busy_kernelyPi:
[----:B------:R-:W-:Y:S01]  /*0000*/  LDC R1, c[0x0][0x37c] ;  /* 0x0000df00ff017b82 */ /* 0x000fe20000000800 */
[----:B------:R-:W0:Y:S01]  /*0010*/  LDCU.64 UR10, c[0x0][0x380] ;  /* 0x00007000ff0a77ac */ /* 0x000e220008000a00 */
[----:B------:R-:W1:Y:S01]  /*0020*/  S2R R0, SR_TID.X ;  /* 0x0000000000007919 */ /* 0x000e620000002100 */
[----:B------:R-:W-:Y:S01]  /*0030*/  IMAD.MOV.U32 R5, RZ, RZ, RZ ;  /* 0x000000ffff057224 */ /* 0x000fe200078e00ff */
[----:B0-----:R-:W-:-:S04]  /*0040*/  UISETP.NE.U32.AND UP0, UPT, UR10, URZ, UPT ;  /* 0x000000ff0a00728c */ /* 0x001fc8000bf05070 */
[----:B------:R-:W-:Y:S01]  /*0050*/  UISETP.NE.AND.EX UP0, UPT, UR11, URZ, UPT, UP0 ;  /* 0x000000ff0b00728c */ /* 0x000fe2000bf05300 */
[----:B-1----:R-:W-:-:S08]  /*0060*/  ISETP.NE.AND P0, PT, R0, RZ, PT ;  /* 0x000000ff0000720c */ /* 0x002fd00003f05270 */
[----:B------:R-:W-:Y:S05]  /*0070*/  BRA.U !UP0, `(.L_x_1) ;  /* 0x00000001082c7547 */ /* 0x000fea000b800000 */
[----:B------:R-:W-:Y:S02]  /*0080*/  UIADD3 UR7, UP0, UPT, UR10, -0x1, URZ ;  /* 0xffffffff0a077890 */ /* 0x000fe4000ff1e0ff */
[----:B------:R-:W-:Y:S02]  /*0090*/  UIADD3 UR4, UP1, UPT, UR10, -0x2, URZ ;  /* 0xfffffffe0a047890 */ /* 0x000fe4000ff3e0ff */
[----:B------:R-:W-:Y:S02]  /*00a0*/  UIADD3.X UR5, UPT, UPT, UR11, -0x1, URZ, UP0, !UPT ;  /* 0xffffffff0b057890 */ /* 0x000fe400087fe4ff */
[----:B------:R-:W-:Y:S02]  /*00b0*/  UIADD3.X UR6, UPT, UPT, UR11, 0x1, URZ, UP1, !UPT ;  /* 0x000000010b067890 */ /* 0x000fe40008ffe4ff */
[----:B------:R-:W-:Y:S02]  /*00c0*/  UIMAD UR8, UR5, UR4, URZ ;  /* 0x00000004050872a4 */ /* 0x000fe4000f8e02ff */
[----:B------:R-:W-:-:S02]  /*00d0*/  UIMAD.WIDE.U32 UR4, UR7, UR4, URZ ;  /* 0x00000004070472a5 */ /* 0x000fc4000f8e00ff */
[----:B------:R-:W-:-:S04]  /*00e0*/  UIMAD UR6, UR6, UR7, UR8 ;  /* 0x00000007060672a4 */ /* 0x000fc8000f8e0208 */
[----:B------:R-:W-:-:S04]  /*00f0*/  UIADD3 UR5, UPT, UPT, UR5, UR6, URZ ;  /* 0x0000000605057290 */ /* 0x000fc8000fffe0ff */
[----:B------:R-:W-:-:S04]  /*0100*/  USHF.R.U64 UR4, UR4, 0x1, UR5 ;  /* 0x0000000104047899 */ /* 0x000fc80008001205 */
[----:B------:R-:W-:-:S06]  /*0110*/  UIADD3 UR4, UPT, UPT, UR4, -0x1, UR10 ;  /* 0xffffffff04047890 */ /* 0x000fcc000fffe00a */
[----:B------:R-:W-:-:S07]  /*0120*/  MOV R5, UR4 ;  /* 0x0000000400057c02 */ /* 0x000fce0008000f00 */
.L_x_1:
[----:B------:R-:W-:Y:S05]  /*0130*/  @P0 EXIT ;  /* 0x000000000000094d */ /* 0x000fea0003800000 */
[----:B------:R-:W0:Y:S01]  /*0140*/  LDC.64 R2, c[0x0][0x388] ;  /* 0x0000e200ff027b82 */ /* 0x000e220000000a00 */
[----:B------:R-:W0:Y:S02]  /*0150*/  LDCU.64 UR4, c[0x0][0x358] ;  /* 0x00006b00ff0477ac */ /* 0x000e240008000a00 */
[----:B0-----:R-:W-:Y:S01]  /*0160*/  STG.E desc[UR4][R2.64], R5 ;  /* 0x0000000502007986 */ /* 0x001fe2000c101904 */
[----:B------:R-:W-:Y:S05]  /*0170*/  EXIT ;  /* 0x000000000000794d */ /* 0x000fea0003800000 */
.L_x_2:
        /* <DEDUP_REMOVED lines=16> */
.L_x_4:


//--------------------- .nv.shared.reserved.0     --------------------------
	.section	.nv.shared.reserved.0,"aw",@nobits
	.weak		__nv_reservedSMEM_offset_0_alias
	.size		__nv_reservedSMEM_offset_0_alias, 0, 64
	.other		__nv_reservedSMEM_offset_0_alias,@"STO_CUDA_RESERVED_SHARED STV_DEFAULT"
__nv_reservedSMEM_offset_0_alias:
	.zero		0
	.zero		64


//--------------------- .nv.constant0._Z13simple_kernelPii --------------------------
	.section	.nv.constant0._Z13simple_kernelPii,"a",@progbits
	.sectionflags	@""
	.align	4
.nv.constant0._Z13simple_kernelPii:
	.zero		908


//--------------------- .nv.constant0._Z11busy_kernelyPi --------------------------
	.section	.nv.constant0._Z11busy_kernelyPi,"a",@progbits
	.sectionflags	@""
	.align	4
.nv.constant0._Z11busy_kernelyPi:
	.zero		912


//--------------------- SYMBOLS --------------------------

	.type		.nv.reservedSmem.offset0,@object
	.size		.nv.reservedSmem.offset0,0x4
